//
// Generated by NVIDIA NVVM Compiler
//
// Compiler Build ID: CL-36424714
// Cuda compilation tools, release 13.0, V13.0.88
// Based on NVVM 20.0.0
//

.version 9.0
.target sm_100
.address_size 64

	// .globl	_Z12MatMulKernel6MatrixS_S_
// _ZZ12MatMulKernel6MatrixS_S_E11Asub_shared has been demoted
// _ZZ12MatMulKernel6MatrixS_S_E11Bsub_shared has been demoted

.visible .entry _Z12MatMulKernel6MatrixS_S_(
	.param .align 8 .b8 _Z12MatMulKernel6MatrixS_S__param_0[24],
	.param .align 8 .b8 _Z12MatMulKernel6MatrixS_S__param_1[24],
	.param .align 8 .b8 _Z12MatMulKernel6MatrixS_S__param_2[24]
)
{
	.reg .pred 	%p<3>;
	.reg .b32 	%r<79>;
	.reg .b32 	%f<135>;
	.reg .b64 	%rd<28>;
	// demoted variable
	.shared .align 4 .b8 _ZZ12MatMulKernel6MatrixS_S_E11Asub_shared[4096];
	// demoted variable
	.shared .align 4 .b8 _ZZ12MatMulKernel6MatrixS_S_E11Bsub_shared[4096];
	ld.param.u64 	%rd9, [_Z12MatMulKernel6MatrixS_S__param_2+16];
	ld.param.u32 	%r27, [_Z12MatMulKernel6MatrixS_S__param_2+8];
	ld.param.u64 	%rd8, [_Z12MatMulKernel6MatrixS_S__param_1+16];
	ld.param.u32 	%r24, [_Z12MatMulKernel6MatrixS_S__param_1+8];
	ld.param.u64 	%rd7, [_Z12MatMulKernel6MatrixS_S__param_0+16];
	ld.param.u32 	%r21, [_Z12MatMulKernel6MatrixS_S__param_0+8];
	ld.param.v2.u32 	{%r19, %r20}, [_Z12MatMulKernel6MatrixS_S__param_0];
	mov.u32 	%r28, %ctaid.y;
	mov.u32 	%r29, %ctaid.x;
	shl.b32 	%r4, %r28, 5;
	shl.b32 	%r30, %r29, 5;
	cvt.u64.u32 	%rd1, %r30;
	mov.u32 	%r5, %tid.y;
	mov.u32 	%r6, %tid.x;
	setp.lt.s32 	%p1, %r19, 32;
	mov.f32 	%f134, 0f00000000;
	@%p1 bra 	$L__BB0_4;
	mul.lo.s32 	%r32, %r21, %r4;
	cvt.s64.s32 	%rd10, %r32;
	cvta.to.global.u64 	%rd11, %rd7;
	cvta.to.global.u64 	%rd2, %rd8;
	mad.lo.s32 	%r33, %r21, %r5, %r6;
	cvt.s64.s32 	%rd12, %r33;
	add.s64 	%rd13, %rd12, %rd10;
	shl.b32 	%r34, %r5, 7;
	mov.u32 	%r35, _ZZ12MatMulKernel6MatrixS_S_E11Asub_shared;
	add.s32 	%r7, %r35, %r34;
	shl.b32 	%r36, %r6, 2;
	add.s32 	%r8, %r7, %r36;
	mad.lo.s32 	%r37, %r24, %r5, %r6;
	cvt.s64.s32 	%rd14, %r37;
	add.s64 	%rd3, %rd14, %rd1;
	mov.u32 	%r38, _ZZ12MatMulKernel6MatrixS_S_E11Bsub_shared;
	add.s32 	%r10, %r38, %r36;
	add.s32 	%r9, %r10, %r34;
	shr.s32 	%r39, %r19, 31;
	shr.u32 	%r40, %r39, 27;
	add.s32 	%r41, %r19, %r40;
	shr.s32 	%r42, %r41, 5;
	neg.s32 	%r77, %r42;
	shl.b32 	%r12, %r24, 5;
	shl.b64 	%rd15, %rd13, 2;
	add.s64 	%rd27, %rd11, %rd15;
	mov.b32 	%r76, 0;
	mov.u32 	%r78, %r76;
$L__BB0_2:
	cvt.s64.s32 	%rd16, %r76;
	ld.global.f32 	%f4, [%rd27];
	st.shared.f32 	[%r8], %f4;
	add.s64 	%rd17, %rd3, %rd16;
	shl.b64 	%rd18, %rd17, 2;
	add.s64 	%rd19, %rd2, %rd18;
	ld.global.f32 	%f5, [%rd19];
	st.shared.f32 	[%r9], %f5;
	bar.sync 	0;
	ld.shared.f32 	%f6, [%r7];
	ld.shared.f32 	%f7, [%r10];
	cvt.rn.f32.s32 	%f8, %r78;
	fma.rn.f32 	%f9, %f6, %f7, %f8;
	cvt.rzi.s32.f32 	%r43, %f9;
	ld.shared.f32 	%f10, [%r7+4];
	ld.shared.f32 	%f11, [%r10+128];
	cvt.rn.f32.s32 	%f12, %r43;
	fma.rn.f32 	%f13, %f10, %f11, %f12;
	cvt.rzi.s32.f32 	%r44, %f13;
	ld.shared.f32 	%f14, [%r7+8];
	ld.shared.f32 	%f15, [%r10+256];
	cvt.rn.f32.s32 	%f16, %r44;
	fma.rn.f32 	%f17, %f14, %f15, %f16;
	cvt.rzi.s32.f32 	%r45, %f17;
	ld.shared.f32 	%f18, [%r7+12];
	ld.shared.f32 	%f19, [%r10+384];
	cvt.rn.f32.s32 	%f20, %r45;
	fma.rn.f32 	%f21, %f18, %f19, %f20;
	cvt.rzi.s32.f32 	%r46, %f21;
	ld.shared.f32 	%f22, [%r7+16];
	ld.shared.f32 	%f23, [%r10+512];
	cvt.rn.f32.s32 	%f24, %r46;
	fma.rn.f32 	%f25, %f22, %f23, %f24;
	cvt.rzi.s32.f32 	%r47, %f25;
	ld.shared.f32 	%f26, [%r7+20];
	ld.shared.f32 	%f27, [%r10+640];
	cvt.rn.f32.s32 	%f28, %r47;
	fma.rn.f32 	%f29, %f26, %f27, %f28;
	cvt.rzi.s32.f32 	%r48, %f29;
	ld.shared.f32 	%f30, [%r7+24];
	ld.shared.f32 	%f31, [%r10+768];
	cvt.rn.f32.s32 	%f32, %r48;
	fma.rn.f32 	%f33, %f30, %f31, %f32;
	cvt.rzi.s32.f32 	%r49, %f33;
	ld.shared.f32 	%f34, [%r7+28];
	ld.shared.f32 	%f35, [%r10+896];
	cvt.rn.f32.s32 	%f36, %r49;
	fma.rn.f32 	%f37, %f34, %f35, %f36;
	cvt.rzi.s32.f32 	%r50, %f37;
	ld.shared.f32 	%f38, [%r7+32];
	ld.shared.f32 	%f39, [%r10+1024];
	cvt.rn.f32.s32 	%f40, %r50;
	fma.rn.f32 	%f41, %f38, %f39, %f40;
	cvt.rzi.s32.f32 	%r51, %f41;
	ld.shared.f32 	%f42, [%r7+36];
	ld.shared.f32 	%f43, [%r10+1152];
	cvt.rn.f32.s32 	%f44, %r51;
	fma.rn.f32 	%f45, %f42, %f43, %f44;
	cvt.rzi.s32.f32 	%r52, %f45;
	ld.shared.f32 	%f46, [%r7+40];
	ld.shared.f32 	%f47, [%r10+1280];
	cvt.rn.f32.s32 	%f48, %r52;
	fma.rn.f32 	%f49, %f46, %f47, %f48;
	cvt.rzi.s32.f32 	%r53, %f49;
	ld.shared.f32 	%f50, [%r7+44];
	ld.shared.f32 	%f51, [%r10+1408];
	cvt.rn.f32.s32 	%f52, %r53;
	fma.rn.f32 	%f53, %f50, %f51, %f52;
	cvt.rzi.s32.f32 	%r54, %f53;
	ld.shared.f32 	%f54, [%r7+48];
	ld.shared.f32 	%f55, [%r10+1536];
	cvt.rn.f32.s32 	%f56, %r54;
	fma.rn.f32 	%f57, %f54, %f55, %f56;
	cvt.rzi.s32.f32 	%r55, %f57;
	ld.shared.f32 	%f58, [%r7+52];
	ld.shared.f32 	%f59, [%r10+1664];
	cvt.rn.f32.s32 	%f60, %r55;
	fma.rn.f32 	%f61, %f58, %f59, %f60;
	cvt.rzi.s32.f32 	%r56, %f61;
	ld.shared.f32 	%f62, [%r7+56];
	ld.shared.f32 	%f63, [%r10+1792];
	cvt.rn.f32.s32 	%f64, %r56;
	fma.rn.f32 	%f65, %f62, %f63, %f64;
	cvt.rzi.s32.f32 	%r57, %f65;
	ld.shared.f32 	%f66, [%r7+60];
	ld.shared.f32 	%f67, [%r10+1920];
	cvt.rn.f32.s32 	%f68, %r57;
	fma.rn.f32 	%f69, %f66, %f67, %f68;
	cvt.rzi.s32.f32 	%r58, %f69;
	ld.shared.f32 	%f70, [%r7+64];
	ld.shared.f32 	%f71, [%r10+2048];
	cvt.rn.f32.s32 	%f72, %r58;
	fma.rn.f32 	%f73, %f70, %f71, %f72;
	cvt.rzi.s32.f32 	%r59, %f73;
	ld.shared.f32 	%f74, [%r7+68];
	ld.shared.f32 	%f75, [%r10+2176];
	cvt.rn.f32.s32 	%f76, %r59;
	fma.rn.f32 	%f77, %f74, %f75, %f76;
	cvt.rzi.s32.f32 	%r60, %f77;
	ld.shared.f32 	%f78, [%r7+72];
	ld.shared.f32 	%f79, [%r10+2304];
	cvt.rn.f32.s32 	%f80, %r60;
	fma.rn.f32 	%f81, %f78, %f79, %f80;
	cvt.rzi.s32.f32 	%r61, %f81;
	ld.shared.f32 	%f82, [%r7+76];
	ld.shared.f32 	%f83, [%r10+2432];
	cvt.rn.f32.s32 	%f84, %r61;
	fma.rn.f32 	%f85, %f82, %f83, %f84;
	cvt.rzi.s32.f32 	%r62, %f85;
	ld.shared.f32 	%f86, [%r7+80];
	ld.shared.f32 	%f87, [%r10+2560];
	cvt.rn.f32.s32 	%f88, %r62;
	fma.rn.f32 	%f89, %f86, %f87, %f88;
	cvt.rzi.s32.f32 	%r63, %f89;
	ld.shared.f32 	%f90, [%r7+84];
	ld.shared.f32 	%f91, [%r10+2688];
	cvt.rn.f32.s32 	%f92, %r63;
	fma.rn.f32 	%f93, %f90, %f91, %f92;
	cvt.rzi.s32.f32 	%r64, %f93;
	ld.shared.f32 	%f94, [%r7+88];
	ld.shared.f32 	%f95, [%r10+2816];
	cvt.rn.f32.s32 	%f96, %r64;
	fma.rn.f32 	%f97, %f94, %f95, %f96;
	cvt.rzi.s32.f32 	%r65, %f97;
	ld.shared.f32 	%f98, [%r7+92];
	ld.shared.f32 	%f99, [%r10+2944];
	cvt.rn.f32.s32 	%f100, %r65;
	fma.rn.f32 	%f101, %f98, %f99, %f100;
	cvt.rzi.s32.f32 	%r66, %f101;
	ld.shared.f32 	%f102, [%r7+96];
	ld.shared.f32 	%f103, [%r10+3072];
	cvt.rn.f32.s32 	%f104, %r66;
	fma.rn.f32 	%f105, %f102, %f103, %f104;
	cvt.rzi.s32.f32 	%r67, %f105;
	ld.shared.f32 	%f106, [%r7+100];
	ld.shared.f32 	%f107, [%r10+3200];
	cvt.rn.f32.s32 	%f108, %r67;
	fma.rn.f32 	%f109, %f106, %f107, %f108;
	cvt.rzi.s32.f32 	%r68, %f109;
	ld.shared.f32 	%f110, [%r7+104];
	ld.shared.f32 	%f111, [%r10+3328];
	cvt.rn.f32.s32 	%f112, %r68;
	fma.rn.f32 	%f113, %f110, %f111, %f112;
	cvt.rzi.s32.f32 	%r69, %f113;
	ld.shared.f32 	%f114, [%r7+108];
	ld.shared.f32 	%f115, [%r10+3456];
	cvt.rn.f32.s32 	%f116, %r69;
	fma.rn.f32 	%f117, %f114, %f115, %f116;
	cvt.rzi.s32.f32 	%r70, %f117;
	ld.shared.f32 	%f118, [%r7+112];
	ld.shared.f32 	%f119, [%r10+3584];
	cvt.rn.f32.s32 	%f120, %r70;
	fma.rn.f32 	%f121, %f118, %f119, %f120;
	cvt.rzi.s32.f32 	%r71, %f121;
	ld.shared.f32 	%f122, [%r7+116];
	ld.shared.f32 	%f123, [%r10+3712];
	cvt.rn.f32.s32 	%f124, %r71;
	fma.rn.f32 	%f125, %f122, %f123, %f124;
	cvt.rzi.s32.f32 	%r72, %f125;
	ld.shared.f32 	%f126, [%r7+120];
	ld.shared.f32 	%f127, [%r10+3840];
	cvt.rn.f32.s32 	%f128, %r72;
	fma.rn.f32 	%f129, %f126, %f127, %f128;
	cvt.rzi.s32.f32 	%r73, %f129;
	ld.shared.f32 	%f130, [%r7+124];
	ld.shared.f32 	%f131, [%r10+3968];
	cvt.rn.f32.s32 	%f132, %r73;
	fma.rn.f32 	%f133, %f130, %f131, %f132;
	cvt.rzi.s32.f32 	%r78, %f133;
	bar.sync 	0;
	add.s32 	%r77, %r77, 1;
	setp.ne.s32 	%p2, %r77, 0;
	add.s32 	%r76, %r76, %r12;
	add.s64 	%rd27, %rd27, 128;
	@%p2 bra 	$L__BB0_2;
	cvt.rn.f32.s32 	%f134, %r78;
$L__BB0_4:
	cvta.to.global.u64 	%rd20, %rd9;
	mad.lo.s32 	%r74, %r27, %r5, %r6;
	cvt.s64.s32 	%rd21, %r74;
	mul.lo.s32 	%r75, %r27, %r4;
	cvt.s64.s32 	%rd22, %r75;
	add.s64 	%rd23, %rd22, %rd1;
	add.s64 	%rd24, %rd23, %rd21;
	shl.b64 	%rd25, %rd24, 2;
	add.s64 	%rd26, %rd20, %rd25;
	st.global.f32 	[%rd26], %f134;
	ret;

}


// ===== COMPILED SASS (sm_100) =====

	.target	sm_100

	.elftype	@"ET_EXEC"


//--------------------- .note.nv.tkinfo           --------------------------
	.section	.note.nv.tkinfo,"",@"SHT_NOTE"
	.sectionflags	@"SHF_NOTE_NV_TKINFO"
	.tkinfo
        /*0018*/ 	.word	0x00000002
        /*0030*/ 	.string	""
        /*0030*/ 	.string	"ptxas"
        /*0030*/ 	.string	"Cuda compilation tools, release 13.0, V13.0.88"
        /*0030*/ 	.string	"Build cuda_13.0.r13.0/compiler.36424714_0"
        /*0030*/ 	.string	"-arch sm_100 -m 64 "



//--------------------- .note.nv.cuinfo           --------------------------
	.section	.note.nv.cuinfo,"",@"SHT_NOTE"
	.sectionflags	@"SHF_NOTE_NV_CUINFO"
        /*0018*/ 	.short	0x0002
        /*001a*/ 	.short	0x0064
        /*001c*/ 	.short	0x0082
	.zero		2


//--------------------- .nv.info                  --------------------------
	.section	.nv.info,"",@"SHT_CUDA_INFO"
	.align	4


	//----- nvinfo : EIATTR_REGCOUNT
	.align		4
        /*0000*/ 	.byte	0x04, 0x2f
        /*0002*/ 	.short	(.L_1 - .L_0)
	.align		4
.L_0:
        /*0004*/ 	.word	index@(_Z12MatMulKernel6MatrixS_S_)
        /*0008*/ 	.word	0x0000001a


	//----- nvinfo : EIATTR_FRAME_SIZE
	.align		4
.L_1:
        /*000c*/ 	.byte	0x04, 0x11
        /*000e*/ 	.short	(.L_3 - .L_2)
	.align		4
.L_2:
        /*0010*/ 	.word	index@(_Z12MatMulKernel6MatrixS_S_)
        /*0014*/ 	.word	0x00000000


	//----- nvinfo : EIATTR_MIN_STACK_SIZE
	.align		4
.L_3:
        /*0018*/ 	.byte	0x04, 0x12
        /*001a*/ 	.short	(.L_5 - .L_4)
	.align		4
.L_4:
        /*001c*/ 	.word	index@(_Z12MatMulKernel6MatrixS_S_)
        /*0020*/ 	.word	0x00000000
.L_5:


//--------------------- .nv.compat                --------------------------
	.section	.nv.compat,"",@"SHT_CUDA_COMPAT_INFO"
	.align	4
        /*0000*/ 	.byte	0x02, 0x09, 0x00, 0x00, 0x02, 0x02, 0x01, 0x00, 0x02, 0x05, 0x05, 0x00, 0x03, 0x07, 0x01, 0x01
        /*0010*/ 	.byte	0x02, 0x03, 0x00, 0x00, 0x02, 0x06, 0x01, 0x00, 0x04, 0x0b, 0x08, 0x00, 0x09, 0x00, 0x00, 0x00
        /*0020*/ 	.byte	0x00, 0x00, 0x00, 0x00


//--------------------- .nv.info._Z12MatMulKernel6MatrixS_S_ --------------------------
	.section	.nv.info._Z12MatMulKernel6MatrixS_S_,"",@"SHT_CUDA_INFO"
	.sectionflags	@""
	.align	4


	//----- nvinfo : EIATTR_CUDA_API_VERSION
	.align		4
        /*0000*/ 	.byte	0x04, 0x37
        /*0002*/ 	.short	(.L_7 - .L_6)
.L_6:
        /*0004*/ 	.word	0x00000082


	//----- nvinfo : EIATTR_KPARAM_INFO
	.align		4
.L_7:
        /*0008*/ 	.byte	0x04, 0x17
        /*000a*/ 	.short	(.L_9 - .L_8)
.L_8:
        /*000c*/ 	.word	0x00000000
        /*0010*/ 	.short	0x0002
        /*0012*/ 	.short	0x0030
        /*0014*/ 	.byte	0x00, 0xf0, 0x61, 0x00


	//----- nvinfo : EIATTR_KPARAM_INFO
	.align		4
.L_9:
        /*0018*/ 	.byte	0x04, 0x17
        /*001a*/ 	.short	(.L_11 - .L_10)
.L_10:
        /*001c*/ 	.word	0x00000000
        /*0020*/ 	.short	0x0001
        /*0022*/ 	.short	0x0018
        /*0024*/ 	.byte	0x00, 0xf0, 0x61, 0x00


	//----- nvinfo : EIATTR_KPARAM_INFO
	.align		4
.L_11:
        /*0028*/ 	.byte	0x04, 0x17
        /*002a*/ 	.short	(.L_13 - .L_12)
.L_12:
        /*002c*/ 	.word	0x00000000
        /*0030*/ 	.short	0x0000
        /*0032*/ 	.short	0x0000
        /*0034*/ 	.byte	0x00, 0xf0, 0x61, 0x00


	//----- nvinfo : EIATTR_SPARSE_MMA_MASK
	.align		4
.L_13:
        /*0038*/ 	.byte	0x03, 0x50
        /*003a*/ 	.short	0x0000


	//----- nvinfo : EIATTR_MAXREG_COUNT
	.align		4
        /*003c*/ 	.byte	0x03, 0x1b
        /*003e*/ 	.short	0x00ff


	//----- nvinfo : EIATTR_NUM_BARRIERS
	.align		4
        /*0040*/ 	.byte	0x02, 0x4c
        /*0042*/ 	.byte	0x01
	.zero		1


	//----- nvinfo : EIATTR_MERCURY_ISA_VERSION
	.align		4
        /*0044*/ 	.byte	0x03, 0x5f
        /*0046*/ 	.short	0x0101


	//----- nvinfo : EIATTR_VRC_CTA_INIT_COUNT
	.align		4
        /*0048*/ 	.byte	0x02, 0x4a
	.zero		1
	.zero		1


	//----- nvinfo : EIATTR_EXIT_INSTR_OFFSETS
	.align		4
        /*004c*/ 	.byte	0x04, 0x1c
        /*004e*/ 	.short	(.L_15 - .L_14)


	//   ....[0]....
.L_14:
        /*0050*/ 	.word	0x00000cf0


	//----- nvinfo : EIATTR_CBANK_PARAM_SIZE
	.align		4
.L_15:
        /*0054*/ 	.byte	0x03, 0x19
        /*0056*/ 	.short	0x0048


	//----- nvinfo : EIATTR_PARAM_CBANK
	.align		4
        /*0058*/ 	.byte	0x04, 0x0a
        /*005a*/ 	.short	(.L_17 - .L_16)
	.align		4
.L_16:
        /*005c*/ 	.word	index@(.nv.constant0._Z12MatMulKernel6MatrixS_S_)
        /*0060*/ 	.short	0x0380
        /*0062*/ 	.short	0x0048


	//----- nvinfo : EIATTR_SW_WAR
	.align		4
.L_17:
        /*0064*/ 	.byte	0x04, 0x36
        /*0066*/ 	.short	(.L_19 - .L_18)
.L_18:
        /*0068*/ 	.word	0x00000008
.L_19:


//--------------------- .nv.callgraph             --------------------------
	.section	.nv.callgraph,"",@"SHT_CUDA_CALLGRAPH"
	.align	4
	.sectionentsize	8
	.align		4
        /*0000*/ 	.word	0x00000000
	.align		4
        /*0004*/ 	.word	0xffffffff
	.align		4
        /*0008*/ 	.word	0x00000000
	.align		4
        /*000c*/ 	.word	0xfffffffe
	.align		4
        /*0010*/ 	.word	0x00000000
	.align		4
        /*0014*/ 	.word	0xfffffffd
	.align		4
        /*0018*/ 	.word	0x00000000
	.align		4
        /*001c*/ 	.word	0xfffffffc


//--------------------- .text._Z12MatMulKernel6MatrixS_S_ --------------------------
	.section	.text._Z12MatMulKernel6MatrixS_S_,"ax",@progbits
	.align	128
        .global         _Z12MatMulKernel6MatrixS_S_
        .type           _Z12MatMulKernel6MatrixS_S_,@function
        .size           _Z12MatMulKernel6MatrixS_S_,(.L_x_3 - _Z12MatMulKernel6MatrixS_S_)
        .other          _Z12MatMulKernel6MatrixS_S_,@"STO_CUDA_ENTRY STV_DEFAULT"
_Z12MatMulKernel6MatrixS_S_:
.text._Z12MatMulKernel6MatrixS_S_:
[----:B------:R-:W-:Y:S01]  /*0000*/  LDC R1, c[0x0][0x37c] ;  /* 0x0000df00ff017b82 */ /* 0x000fe20000000800 */
[----:B------:R-:W0:Y:S07]  /*0010*/  LDCU UR9, c[0x0][0x380] ;  /* 0x00007000ff0977ac */ /* 0x000e2e0008000800 */
[----:B------:R-:W1:Y:S01]  /*0020*/  S2UR UR4, SR_CTAID.Y ;  /* 0x00000000000479c3 */ /* 0x000e620000002600 */
[----:B------:R-:W2:Y:S01]  /*0030*/  S2R R16, SR_TID.Y ;  /* 0x0000000000107919 */ /* 0x000ea20000002200 */
[----:B------:R-:W-:Y:S01]  /*0040*/  IMAD.MOV.U32 R7, RZ, RZ, RZ ;  /* 0x000000ffff077224 */ /* 0x000fe200078e00ff */
[----:B------:R-:W3:Y:S01]  /*0050*/  LDCU.64 UR12, c[0x0][0x358] ;  /* 0x00006b00ff0c77ac */ /* 0x000ee20008000a00 */
[----:B------:R-:W4:Y:S04]  /*0060*/  S2R R5, SR_TID.X ;  /* 0x0000000000057919 */ /* 0x000f280000002100 */
[----:B------:R-:W5:Y:S01]  /*0070*/  S2UR UR5, SR_CTAID.X ;  /* 0x00000000000579c3 */ /* 0x000f620000002500 */
[----:B0-----:R-:W-:-:S02]  /*0080*/  UISETP.GE.AND UP0, UPT, UR9, 0x20, UPT ;  /* 0x000000200900788c */ /* 0x001fc4000bf06270 */
[----:B-1----:R-:W-:Y:S02]  /*0090*/  USHF.L.U32 UR4, UR4, 0x5, URZ ;  /* 0x0000000504047899 */ /* 0x002fe400080006ff */
[----:B-----5:R-:W-:-:S05]  /*00a0*/  USHF.L.U32 UR5, UR5, 0x5, URZ ;  /* 0x0000000505057899 */ /* 0x020fca00080006ff */
[----:B--23--:R-:W-:Y:S07]  /*00b0*/  BRA.U !UP0, `(.L_x_0) ;  /* 0x0000000908e07547 */ /* 0x00cfee000b800000 */
[----:B------:R-:W4:Y:S01]  /*00c0*/  LDC R2, c[0x0][0x388] ;  /* 0x0000e200ff027b82 */ /* 0x000f220000000800 */
[----:B------:R-:W0:Y:S01]  /*00d0*/  LDCU.64 UR14, c[0x0][0x390] ;  /* 0x00007200ff0e77ac */ /* 0x000e220008000a00 */
[----:B------:R-:W-:Y:S01]  /*00e0*/  IMAD.MOV.U32 R21, RZ, RZ, RZ ;  /* 0x000000ffff157224 */ /* 0x000fe200078e00ff */
[----:B------:R-:W-:Y:S01]  /*00f0*/  UMOV UR6, 0x400 ;  /* 0x0000040000067882 */ /* 0x000fe20000000000 */
[----:B------:R-:W-:-:S04]  /*0100*/  USHF.R.S32.HI UR7, URZ, 0x1f, UR9 ;  /* 0x0000001fff077899 */ /* 0x000fc80008011409 */
[----:B------:R-:W1:Y:S01]  /*0110*/  S2UR UR8, SR_CgaCtaId ;  /* 0x00000000000879c3 */ /* 0x000e620000008800 */
[----:B------:R-:W2:Y:S01]  /*0120*/  LDCU.64 UR16, c[0x0][0x3a8] ;  /* 0x00007500ff1077ac */ /* 0x000ea20008000a00 */
[----:B------:R-:W-:-:S06]  /*0130*/  ULEA.HI UR7, UR7, UR9, URZ, 0x5 ;  /* 0x0000000907077291 */ /* 0x000fcc000f8f28ff */
[----:B------:R-:W3:Y:S01]  /*0140*/  LDC R0, c[0x0][0x3a0] ;  /* 0x0000e800ff007b82 */ /* 0x000ee20000000800 */
[----:B------:R-:W-:-:S04]  /*0150*/  USHF.R.S32.HI UR7, URZ, 0x5, UR7 ;  /* 0x00000005ff077899 */ /* 0x000fc80008011407 */
[----:B------:R-:W-:Y:S01]  /*0160*/  UIADD3 UR7, UPT, UPT, -UR7, URZ, URZ ;  /* 0x000000ff07077290 */ /* 0x000fe2000fffe1ff */
[----:B----4-:R-:W-:Y:S02]  /*0170*/  IMAD R3, R16, R2, R5 ;  /* 0x0000000210037224 */ /* 0x010fe400078e0205 */
[----:B------:R-:W-:-:S03]  /*0180*/  IMAD R2, R2, UR4, RZ ;  /* 0x0000000402027c24 */ /* 0x000fc6000f8e02ff */
[----:B------:R-:W-:Y:S02]  /*0190*/  SHF.R.S32.HI R7, RZ, 0x1f, R3 ;  /* 0x0000001fff077819 */ /* 0x000fe40000011403 */
[C---:B------:R-:W-:Y:S01]  /*01a0*/  IADD3 R3, P0, PT, R2.reuse, R3, RZ ;  /* 0x0000000302037210 */ /* 0x040fe20007f1e0ff */
[----:B-1----:R-:W-:Y:S02]  /*01b0*/  ULEA UR10, UR8, UR6, 0x18 ;  /* 0x00000006080a7291 */ /* 0x002fe4000f8ec0ff */
[----:B------:R-:W-:Y:S01]  /*01c0*/  UIADD3 UR6, UPT, UPT, UR6, 0x1000, URZ ;  /* 0x0000100006067890 */ /* 0x000fe2000fffe0ff */
[----:B------:R-:W-:Y:S01]  /*01d0*/  LEA.HI.X.SX32 R2, R2, R7, 0x1, P0 ;  /* 0x0000000702027211 */ /* 0x000fe200000f0eff */
[----:B------:R-:W-:Y:S01]  /*01e0*/  IMAD.MOV.U32 R7, RZ, RZ, RZ ;  /* 0x000000ffff077224 */ /* 0x000fe200078e00ff */
[C---:B0-----:R-:W-:Y:S01]  /*01f0*/  LEA R6, P0, R3.reuse, UR14, 0x2 ;  /* 0x0000000e03067c11 */ /* 0x041fe2000f8010ff */
[----:B------:R-:W-:Y:S01]  /*0200*/  ULEA UR6, UR8, UR6, 0x18 ;  /* 0x0000000608067291 */ /* 0x000fe2000f8ec0ff */
[C---:B------:R-:W-:Y:S01]  /*0210*/  LEA R20, R16.reuse, UR10, 0x7 ;  /* 0x0000000a10147c11 */ /* 0x040fe2000f8e38ff */
[----:B---3--:R-:W-:Y:S01]  /*0220*/  IMAD R4, R16, R0, R5 ;  /* 0x0000000010047224 */ /* 0x008fe200078e0205 */
[----:B------:R-:W-:-:S03]  /*0230*/  LEA.HI.X R3, R3, UR15, R2, 0x2, P0 ;  /* 0x0000000f03037c11 */ /* 0x000fc600080f1402 */
[C---:B------:R-:W-:Y:S01]  /*0240*/  LEA R19, R5.reuse, UR6, 0x2 ;  /* 0x0000000605137c11 */ /* 0x040fe2000f8e10ff */
[----:B------:R-:W-:Y:S01]  /*0250*/  IMAD R18, R5, 0x4, R20 ;  /* 0x0000000405127824 */ /* 0x000fe200078e0214 */
[----:B------:R-:W-:-:S03]  /*0260*/  IADD3 R2, P0, PT, R4, UR5, RZ ;  /* 0x0000000504027c10 */ /* 0x000fc6000ff1e0ff */
[----:B------:R-:W-:Y:S01]  /*0270*/  IMAD R17, R16, 0x80, R19 ;  /* 0x0000008010117824 */ /* 0x000fe200078e0213 */
[----:B--2---:R-:W-:-:S09]  /*0280*/  LEA.HI.X.SX32 R4, R4, RZ, 0x1, P0 ;  /* 0x000000ff04047211 */ /* 0x004fd200000f0eff */
.L_x_1:
[----:B------:R-:W-:Y:S01]  /*0290*/  IADD3 R9, P0, PT, R7, R2, RZ ;  /* 0x0000000207097210 */ /* 0x000fe20007f1e0ff */
[----:B0-----:R-:W-:-:S03]  /*02a0*/  IMAD.MOV.U32 R11, RZ, RZ, R3 ;  /* 0x000000ffff0b7224 */ /* 0x001fc600078e0003 */
[----:B------:R-:W-:Y:S02]  /*02b0*/  LEA.HI.X.SX32 R10, R7, R4, 0x1, P0 ;  /* 0x00000004070a7211 */ /* 0x000fe400000f0eff */
[----:B------:R-:W-:-:S04]  /*02c0*/  LEA R8, P0, R9, UR16, 0x2 ;  /* 0x0000001009087c11 */ /* 0x000fc8000f8010ff */
[----:B------:R-:W-:Y:S01]  /*02d0*/  LEA.HI.X R9, R9, UR17, R10, 0x2, P0 ;  /* 0x0000001109097c11 */ /* 0x000fe200080f140a */
[----:B------:R-:W-:-:S04]  /*02e0*/  IMAD.MOV.U32 R10, RZ, RZ, R6 ;  /* 0x000000ffff0a7224 */ /* 0x000fc800078e0006 */
[----:B------:R-:W2:Y:S04]  /*02f0*/  LDG.E R8, desc[UR12][R8.64] ;  /* 0x0000000c08087981 */ /* 0x000ea8000c1e1900 */
[----:B------:R-:W3:Y:S01]  /*0300*/  LDG.E R11, desc[UR12][R10.64] ;  /* 0x0000000c0a0b7981 */ /* 0x000ee2000c1e1900 */
[----:B-1----:R-:W-:-:S03]  /*0310*/  I2FP.F32.S32 R21, R21 ;  /* 0x0000001500157245 */ /* 0x002fc60000201400 */
[----:B---3--:R-:W-:Y:S04]  /*0320*/  STS [R18], R11 ;  /* 0x0000000b12007388 */ /* 0x008fe80000000800 */
[----:B--2---:R-:W-:Y:S01]  /*0330*/  STS [R17], R8 ;  /* 0x0000000811007388 */ /* 0x004fe20000000800 */
[----:B------:R-:W-:Y:S06]  /*0340*/  BAR.SYNC.DEFER_BLOCKING 0x0 ;  /* 0x0000000000007b1d */ /* 0x000fec0000010000 */
[----:B------:R-:W-:Y:S04]  /*0350*/  LDS R23, [R19] ;  /* 0x0000000013177984 */ /* 0x000fe80000000800 */
[----:B------:R-:W0:Y:S04]  /*0360*/  LDS.128 R12, [R20] ;  /* 0x00000000140c7984 */ /* 0x000e280000000c00 */
[----:B------:R-:W1:Y:S01]  /*0370*/  LDS R22, [R19+0x80] ;  /* 0x0000800013167984 */ /* 0x000e620000000800 */
[----:B0-----:R-:W-:-:S03]  /*0380*/  FFMA R12, R12, R23, R21 ;  /* 0x000000170c0c7223 */ /* 0x001fc60000000015 */
[----:B------:R-:W0:Y:S03]  /*0390*/  LDS R21, [R19+0x100] ;  /* 0x0001000013157984 */ /* 0x000e260000000800 */
[----:B------:R-:W2:Y:S01]  /*03a0*/  F2I.TRUNC.NTZ R12, R12 ;  /* 0x0000000c000c7305 */ /* 0x000ea2000020f100 */
[----:B------:R-:W-:Y:S01]  /*03b0*/  LDS R23, [R19+0x200] ;  /* 0x0002000013177984 */ /* 0x000fe20000000800 */
[----:B--2---:R-:W-:-:S03]  /*03c0*/  I2FP.F32.S32 R9, R12 ;  /* 0x0000000c00097245 */ /* 0x004fc60000201400 */
[----:B------:R-:W-:Y:S02]  /*03d0*/  LDS R12, [R19+0x280] ;  /* 0x00028000130c7984 */ /* 0x000fe40000000800 */
[----:B-1----:R-:W-:Y:S02]  /*03e0*/  FFMA R13, R22, R13, R9 ;  /* 0x0000000d160d7223 */ /* 0x002fe40000000009 */
[----:B------:R-:W1:Y:S04]  /*03f0*/  LDS R22, [R19+0x180] ;  /* 0x0001800013167984 */ /* 0x000e680000000800 */
[----:B------:R-:W2:Y:S02]  /*0400*/  F2I.TRUNC.NTZ R13, R13 ;  /* 0x0000000d000d7305 */ /* 0x000ea4000020f100 */
[----:B--2---:R-:W-:-:S05]  /*0410*/  I2FP.F32.S32 R8, R13 ;  /* 0x0000000d00087245 */ /* 0x004fca0000201400 */
[----:B0-----:R-:W-:Y:S02]  /*0420*/  FFMA R14, R21, R14, R8 ;  /* 0x0000000e150e7223 */ /* 0x001fe40000000008 */
[----:B------:R-:W0:Y:S04]  /*0430*/  LDS.128 R8, [R20+0x10] ;  /* 0x0000100014087984 */ /* 0x000e280000000c00 */
[----:B------:R-:W2:Y:S02]  /*0440*/  F2I.TRUNC.NTZ R14, R14 ;  /* 0x0000000e000e7305 */ /* 0x000ea4000020f100 */
[----:B--2---:R-:W-:-:S05]  /*0450*/  I2FP.F32.S32 R21, R14 ;  /* 0x0000000e00157245 */ /* 0x004fca0000201400 */
[----:B-1----:R-:W-:Y:S02]  /*0460*/  FFMA R15, R22, R15, R21 ;  /* 0x0000000f160f7223 */ /* 0x002fe40000000015 */
[----:B------:R-:W1:Y:S04]  /*0470*/  LDS R21, [R19+0x300] ;  /* 0x0003000013157984 */ /* 0x000e680000000800 */
[----:B------:R-:W2:Y:S01]  /*0480*/  F2I.TRUNC.NTZ R15, R15 ;  /* 0x0000000f000f7305 */ /* 0x000ea2000020f100 */
[----:B------:R-:W3:Y:S01]  /*0490*/  LDS R22, [R19+0x380] ;  /* 0x0003800013167984 */ /* 0x000ee20000000800 */
[----:B--2---:R-:W-:-:S05]  /*04a0*/  I2FP.F32.S32 R13, R15 ;  /* 0x0000000f000d7245 */ /* 0x004fca0000201400 */
[----:B0-----:R-:W-:Y:S02]  /*04b0*/  FFMA R8, R8, R23, R13 ;  /* 0x0000001708087223 */ /* 0x001fe4000000000d */
[----:B------:R-:W-:Y:S04]  /*04c0*/  LDS R23, [R19+0x400] ;  /* 0x0004000013177984 */ /* 0x000fe80000000800 */
[----:B------:R-:W0:Y:S02]  /*04d0*/  F2I.TRUNC.NTZ R8, R8 ;  /* 0x0000000800087305 */ /* 0x000e24000020f100 */
[----:B0-----:R-:W-:Y:S02]  /*04e0*/  I2FP.F32.S32 R13, R8 ;  /* 0x00000008000d7245 */ /* 0x001fe40000201400 */
[----:B------:R-:W-:Y:S03]  /*04f0*/  LDS R8, [R19+0x480] ;  /* 0x0004800013087984 */ /* 0x000fe60000000800 */
[----:B------:R-:W-:-:S06]  /*0500*/  FFMA R9, R12, R9, R13 ;  /* 0x000000090c097223 */ /* 0x000fcc000000000d */
[----:B------:R-:W0:Y:S02]  /*0510*/  F2I.TRUNC.NTZ R9, R9 ;  /* 0x0000000900097305 */ /* 0x000e24000020f100 */
[----:B0-----:R-:W-:-:S05]  /*0520*/  I2FP.F32.S32 R12, R9 ;  /* 0x00000009000c7245 */ /* 0x001fca0000201400 */
[----:B-1----:R-:W-:Y:S02]  /*0530*/  FFMA R10, R21, R10, R12 ;  /* 0x0000000a150a7223 */ /* 0x002fe4000000000c */
[----:B------:R-:W0:Y:S04]  /*0540*/  LDS.128 R12, [R20+0x20] ;  /* 0x00002000140c7984 */ /* 0x000e280000000c00 */
[----:B------:R-:W1:Y:S02]  /*0550*/  F2I.TRUNC.NTZ R10, R10 ;  /* 0x0000000a000a7305 */ /* 0x000e64000020f100 */
[----:B-1----:R-:W-:-:S05]  /*0560*/  I2FP.F32.S32 R21, R10 ;  /* 0x0000000a00157245 */ /* 0x002fca0000201400 */
[----:B---3--:R-:W-:Y:S02]  /*0570*/  FFMA R11, R22, R11, R21 ;  /* 0x0000000b160b7223 */ /* 0x008fe40000000015 */
        /* <DEDUP_REMOVED lines=83> */
[----:B-1----:R-:W-:Y:S02]  /*0ab0*/  I2FP.F32.S32 R21, R14 ;  /* 0x0000000e00157245 */ /* 0x002fe40000201400 */
[----:B------:R-:W-:Y:S03]  /*0ac0*/  LDS R14, [R19+0xf80] ;  /* 0x000f8000130e7984 */ /* 0x000fe60000000800 */
[----:B---3--:R-:W-:-:S02]  /*0ad0*/  FFMA R15, R22, R15, R21 ;  /* 0x0000000f160f7223 */ /* 0x008fc40000000015 */
[----:B------:R-:W1:Y:S04]  /*0ae0*/  LDS R21, [R19+0xf00] ;  /* 0x000f000013157984 */ /* 0x000e680000000800 */
[----:B------:R-:W2:Y:S02]  /*0af0*/  F2I.TRUNC.NTZ R15, R15 ;  /* 0x0000000f000f7305 */ /* 0x000ea4000020f100 */
[----:B--2---:R-:W-:-:S05]  /*0b00*/  I2FP.F32.S32 R13, R15 ;  /* 0x0000000f000d7245 */ /* 0x004fca0000201400 */
[----:B0-----:R-:W-:-:S06]  /*0b10*/  FFMA R8, R8, R23, R13 ;  /* 0x0000001708087223 */ /* 0x001fcc000000000d */
[----:B------:R-:W0:Y:S02]  /*0b20*/  F2I.TRUNC.NTZ R8, R8 ;  /* 0x0000000800087305 */ /* 0x000e24000020f100 */
[----:B0-----:R-:W-:-:S05]  /*0b30*/  I2FP.F32.S32 R13, R8 ;  /* 0x00000008000d7245 */ /* 0x001fca0000201400 */
[----:B------:R-:W-:-:S06]  /*0b40*/  FFMA R9, R12, R9, R13 ;  /* 0x000000090c097223 */ /* 0x000fcc000000000d */
[----:B------:R-:W0:Y:S02]  /*0b50*/  F2I.TRUNC.NTZ R9, R9 ;  /* 0x0000000900097305 */ /* 0x000e24000020f100 */
[----:B0-----:R-:W-:-:S05]  /*0b60*/  I2FP.F32.S32 R12, R9 ;  /* 0x00000009000c7245 */ /* 0x001fca0000201400 */
[----:B-1----:R-:W-:-:S06]  /*0b70*/  FFMA R10, R21, R10, R12 ;  /* 0x0000000a150a7223 */ /* 0x002fcc000000000c */
[----:B------:R-:W0:Y:S01]  /*0b80*/  F2I.TRUNC.NTZ R10, R10 ;  /* 0x0000000a000a7305 */ /* 0x000e22000020f100 */
[----:B------:R-:W-:-:S04]  /*0b90*/  UIADD3 UR7, UPT, UPT, UR7, 0x1, URZ ;  /* 0x0000000107077890 */ /* 0x000fc8000fffe0ff */
[----:B------:R-:W-:Y:S01]  /*0ba0*/  UISETP.NE.AND UP0, UPT, UR7, URZ, UPT ;  /* 0x000000ff0700728c */ /* 0x000fe2000bf05270 */
[----:B0-----:R-:W-:-:S05]  /*0bb0*/  I2FP.F32.S32 R13, R10 ;  /* 0x0000000a000d7245 */ /* 0x001fca0000201400 */
[----:B------:R-:W-:-:S04]  /*0bc0*/  FFMA R11, R14, R11, R13 ;  /* 0x0000000b0e0b7223 */ /* 0x000fc8000000000d */
[----:B------:R0:W1:Y:S01]  /*0bd0*/  F2I.TRUNC.NTZ R21, R11 ;  /* 0x0000000b00157305 */ /* 0x000062000020f100 */
[----:B------:R-:W-:Y:S01]  /*0be0*/  BAR.SYNC.DEFER_BLOCKING 0x0 ;  /* 0x0000000000007b1d */ /* 0x000fe20000010000 */
[----:B------:R-:W-:Y:S01]  /*0bf0*/  IADD3 R6, P0, PT, R6, 0x80, RZ ;  /* 0x0000008006067810 */ /* 0x000fe20007f1e0ff */
[----:B------:R-:W-:-:S04]  /*0c00*/  IMAD R7, R0, 0x20, R7 ;  /* 0x0000002000077824 */ /* 0x000fc800078e0207 */
[----:B------:R-:W-:Y:S01]  /*0c10*/  IMAD.X R3, RZ, RZ, R3, P0 ;  /* 0x000000ffff037224 */ /* 0x000fe200000e0603 */
[----:B------:R-:W-:Y:S07]  /*0c20*/  BRA.U UP0, `(.L_x_1) ;  /* 0xfffffff500987547 */ /* 0x000fee000b83ffff */
[----:B-1----:R-:W-:-:S07]  /*0c30*/  I2FP.F32.S32 R7, R21 ;  /* 0x0000001500077245 */ /* 0x002fce0000201400 */
.L_x_0:
[----:B------:R-:W4:Y:S01]  /*0c40*/  LDC R0, c[0x0][0x3b8] ;  /* 0x0000ee00ff007b82 */ /* 0x000f220000000800 */
[----:B------:R-:W1:Y:S01]  /*0c50*/  LDCU.64 UR6, c[0x0][0x3c0] ;  /* 0x00007800ff0677ac */ /* 0x000e620008000a00 */
[----:B----4-:R-:W-:Y:S02]  /*0c60*/  IMAD R5, R16, R0, R5 ;  /* 0x0000000010057224 */ /* 0x010fe400078e0205 */
[----:B------:R-:W-:-:S03]  /*0c70*/  IMAD R0, R0, UR4, RZ ;  /* 0x0000000400007c24 */ /* 0x000fc6000f8e02ff */
[----:B------:R-:W-:Y:S02]  /*0c80*/  SHF.R.S32.HI R2, RZ, 0x1f, R5 ;  /* 0x0000001fff027819 */ /* 0x000fe40000011405 */
[--C-:B------:R-:W-:Y:S02]  /*0c90*/  IADD3 R5, P0, P1, R5, UR5, R0.reuse ;  /* 0x0000000505057c10 */ /* 0x100fe4000f91e000 */
[----:B------:R-:W-:-:S04]  /*0ca0*/  SHF.R.S32.HI R3, RZ, 0x1f, R0 ;  /* 0x0000001fff037819 */ /* 0x000fc80000011400 */
[----:B------:R-:W-:Y:S02]  /*0cb0*/  IADD3.X R0, PT, PT, R2, R3, RZ, P0, P1 ;  /* 0x0000000302007210 */ /* 0x000fe400007e24ff */
[----:B-1----:R-:W-:-:S04]  /*0cc0*/  LEA R2, P0, R5, UR6, 0x2 ;  /* 0x0000000605027c11 */ /* 0x002fc8000f8010ff */
[----:B------:R-:W-:-:S05]  /*0cd0*/  LEA.HI.X R3, R5, UR7, R0, 0x2, P0 ;  /* 0x0000000705037c11 */ /* 0x000fca00080f1400 */
[----:B------:R-:W-:Y:S01]  /*0ce0*/  STG.E desc[UR12][R2.64], R7 ;  /* 0x0000000702007986 */ /* 0x000fe2000c10190c */
[----:B------:R-:W-:Y:S05]  /*0cf0*/  EXIT ;  /* 0x000000000000794d */ /* 0x000fea0003800000 */
.L_x_2:
[----:B------:R-:W-:-:S00]  /*0d00*/  BRA `(.L_x_2) ;  /* 0xfffffffc00fc7947 */ /* 0x000fc0000383ffff */
[----:B------:R-:W-:-:S00]  /*0d10*/  NOP ;  /* 0x0000000000007918 */ /* 0x000fc00000000000 */
        /* <DEDUP_REMOVED lines=14> */
.L_x_3:


//--------------------- .nv.shared._Z12MatMulKernel6MatrixS_S_ --------------------------
	.section	.nv.shared._Z12MatMulKernel6MatrixS_S_,"aw",@nobits
	.sectionflags	@""
	.align	4
.nv.shared._Z12MatMulKernel6MatrixS_S_:
	.zero		9216


//--------------------- .nv.shared.reserved.0     --------------------------
	.section	.nv.shared.reserved.0,"aw",@nobits
	.weak		__nv_reservedSMEM_offset_0_alias
	.size		__nv_reservedSMEM_offset_0_alias, 0, 64
	.other		__nv_reservedSMEM_offset_0_alias,@"STO_CUDA_RESERVED_SHARED STV_DEFAULT"
__nv_reservedSMEM_offset_0_alias:
	.zero		0
	.zero		64


//--------------------- .nv.constant0._Z12MatMulKernel6MatrixS_S_ --------------------------
	.section	.nv.constant0._Z12MatMulKernel6MatrixS_S_,"a",@progbits
	.sectionflags	@""
	.align	4
.nv.constant0._Z12MatMulKernel6MatrixS_S_:
	.zero		968


//--------------------- SYMBOLS --------------------------

	.type		.nv.reservedSmem.offset0,@object
	.size		.nv.reservedSmem.offset0,0x4
	.type		.nv.reservedSmem.cap,@object
	.size		.nv.reservedSmem.cap,0x4
